//
// Generated by NVIDIA NVVM Compiler
//
// Compiler Build ID: CL-36424714
// Cuda compilation tools, release 13.0, V13.0.88
// Based on NVVM 20.0.0
//

.version 9.0
.target sm_100
.address_size 64

	// .globl	_Z27nearest_neighbor_gpu_kerneliiiPKfS0_PlPf

.visible .entry _Z27nearest_neighbor_gpu_kerneliiiPKfS0_PlPf(
	.param .u32 _Z27nearest_neighbor_gpu_kerneliiiPKfS0_PlPf_param_0,
	.param .u32 _Z27nearest_neighbor_gpu_kerneliiiPKfS0_PlPf_param_1,
	.param .u32 _Z27nearest_neighbor_gpu_kerneliiiPKfS0_PlPf_param_2,
	.param .u64 .ptr .align 1 _Z27nearest_neighbor_gpu_kerneliiiPKfS0_PlPf_param_3,
	.param .u64 .ptr .align 1 _Z27nearest_neighbor_gpu_kerneliiiPKfS0_PlPf_param_4,
	.param .u64 .ptr .align 1 _Z27nearest_neighbor_gpu_kerneliiiPKfS0_PlPf_param_5,
	.param .u64 .ptr .align 1 _Z27nearest_neighbor_gpu_kerneliiiPKfS0_PlPf_param_6
)
{
	.reg .pred 	%p<17>;
	.reg .b32 	%r<39>;
	.reg .b32 	%f<77>;
	.reg .b64 	%rd<21>;

	ld.param.u32 	%r13, [_Z27nearest_neighbor_gpu_kerneliiiPKfS0_PlPf_param_0];
	ld.param.u32 	%r14, [_Z27nearest_neighbor_gpu_kerneliiiPKfS0_PlPf_param_1];
	ld.param.u32 	%r12, [_Z27nearest_neighbor_gpu_kerneliiiPKfS0_PlPf_param_2];
	ld.param.u64 	%rd6, [_Z27nearest_neighbor_gpu_kerneliiiPKfS0_PlPf_param_3];
	ld.param.u64 	%rd7, [_Z27nearest_neighbor_gpu_kerneliiiPKfS0_PlPf_param_4];
	ld.param.u64 	%rd8, [_Z27nearest_neighbor_gpu_kerneliiiPKfS0_PlPf_param_5];
	ld.param.u64 	%rd9, [_Z27nearest_neighbor_gpu_kerneliiiPKfS0_PlPf_param_6];
	mov.u32 	%r16, %ctaid.x;
	mov.u32 	%r17, %ntid.x;
	mov.u32 	%r18, %tid.x;
	mad.lo.s32 	%r1, %r16, %r17, %r18;
	mov.u32 	%r19, %ctaid.y;
	mov.u32 	%r20, %ntid.y;
	mov.u32 	%r21, %tid.y;
	mad.lo.s32 	%r22, %r19, %r20, %r21;
	setp.ge.s32 	%p1, %r1, %r13;
	setp.ge.s32 	%p2, %r22, %r14;
	or.pred  	%p3, %p1, %p2;
	@%p3 bra 	$L__BB0_13;
	setp.lt.s32 	%p4, %r12, 1;
	mov.f32 	%f76, 0f00000000;
	@%p4 bra 	$L__BB0_9;
	mul.lo.s32 	%r36, %r12, %r1;
	mul.lo.s32 	%r23, %r12, %r22;
	neg.s32 	%r37, %r12;
	mul.wide.u32 	%rd10, %r23, 4;
	cvta.to.global.u64 	%rd11, %rd7;
	add.s64 	%rd20, %rd11, %rd10;
	cvta.to.global.u64 	%rd2, %rd6;
	mov.f32 	%f76, 0f00000000;
$L__BB0_3:
	mul.wide.s32 	%rd12, %r36, 4;
	add.s64 	%rd13, %rd2, %rd12;
	ld.global.nc.f32 	%f13, [%rd13];
	ld.global.nc.f32 	%f14, [%rd20];
	sub.f32 	%f2, %f13, %f14;
	abs.f32 	%f3, %f2;
	setp.eq.f32 	%p5, %f2, 0f3F800000;
	mov.f32 	%f75, 0f3F800000;
	@%p5 bra 	$L__BB0_8;
	setp.num.f32 	%p6, %f3, %f3;
	@%p6 bra 	$L__BB0_6;
	mov.f32 	%f70, 0f40000000;
	add.rn.f32 	%f75, %f2, %f70;
	bra.uni 	$L__BB0_8;
$L__BB0_6:
	setp.lt.f32 	%p7, %f3, 0f00800000;
	mul.f32 	%f15, %f3, 0f4B800000;
	selp.f32 	%f16, %f15, %f3, %p7;
	mov.b32 	%r24, %f16;
	add.s32 	%r25, %r24, -1060439283;
	and.b32  	%r26, %r25, -8388608;
	sub.s32 	%r27, %r24, %r26;
	mov.b32 	%f17, %r27;
	cvt.rn.f32.s32 	%f18, %r26;
	selp.f32 	%f19, 0fC1C00000, 0f00000000, %p7;
	fma.rn.f32 	%f20, %f18, 0f34000000, %f19;
	add.f32 	%f21, %f17, 0fBF800000;
	add.f32 	%f22, %f17, 0f3F800000;
	rcp.approx.ftz.f32 	%f23, %f22;
	add.f32 	%f24, %f21, %f21;
	mul.f32 	%f25, %f24, %f23;
	mul.f32 	%f26, %f25, %f25;
	neg.f32 	%f27, %f25;
	sub.f32 	%f28, %f21, %f25;
	add.f32 	%f29, %f28, %f28;
	fma.rn.f32 	%f30, %f27, %f21, %f29;
	mul.rn.f32 	%f31, %f23, %f30;
	fma.rn.f32 	%f32, %f26, 0f3A2C32E4, 0f3B52E7DB;
	fma.rn.f32 	%f33, %f32, %f26, 0f3C93BB73;
	fma.rn.f32 	%f34, %f33, %f26, 0f3DF6384F;
	mul.rn.f32 	%f35, %f34, %f26;
	fma.rn.f32 	%f36, %f25, 0f3FB8AA3B, %f20;
	mul.f32 	%f37, %f35, 0f40400000;
	sub.f32 	%f38, %f20, %f36;
	fma.rn.f32 	%f39, %f25, 0f3FB8AA3B, %f38;
	fma.rn.f32 	%f40, %f31, 0f3FB8AA3B, %f39;
	fma.rn.f32 	%f41, %f25, 0f32A55E34, %f40;
	fma.rn.f32 	%f42, %f37, %f31, %f41;
	fma.rn.f32 	%f43, %f35, %f25, %f42;
	add.rn.f32 	%f44, %f36, %f43;
	mov.f32 	%f45, 0f40000000;
	mul.rn.f32 	%f46, %f44, %f45;
	cvt.rni.f32.f32 	%f47, %f46;
	sub.f32 	%f48, %f46, %f47;
	neg.f32 	%f49, %f46;
	fma.rn.f32 	%f50, %f44, 0f40000000, %f49;
	neg.f32 	%f51, %f36;
	add.rn.f32 	%f52, %f44, %f51;
	neg.f32 	%f53, %f52;
	add.rn.f32 	%f54, %f43, %f53;
	fma.rn.f32 	%f55, %f54, 0f40000000, %f50;
	add.f32 	%f56, %f48, %f55;
	setp.gt.f32 	%p8, %f47, 0f00000000;
	selp.b32 	%r28, 0, -2097152000, %p8;
	setp.neu.f32 	%p9, %f2, 0f00000000;
	setp.neu.f32 	%p10, %f3, 0f7F800000;
	setp.lt.f32 	%p11, %f46, 0f00000000;
	selp.f32 	%f57, 0f00000000, 0f7F800000, %p11;
	abs.f32 	%f58, %f46;
	setp.gt.f32 	%p12, %f58, 0f43180000;
	cvt.rzi.s32.f32 	%r29, %f47;
	shl.b32 	%r30, %r29, 23;
	sub.s32 	%r31, %r30, %r28;
	mov.b32 	%f59, %r31;
	add.s32 	%r32, %r28, 2130706432;
	mov.b32 	%f60, %r32;
	fma.rn.f32 	%f61, %f56, 0f391FCB8E, 0f3AAF85ED;
	fma.rn.f32 	%f62, %f61, %f56, 0f3C1D9856;
	fma.rn.f32 	%f63, %f62, %f56, 0f3D6357BB;
	fma.rn.f32 	%f64, %f63, %f56, 0f3E75FDEC;
	fma.rn.f32 	%f65, %f64, %f56, 0f3F317218;
	fma.rn.f32 	%f66, %f65, %f56, 0f3F800000;
	mul.f32 	%f67, %f66, %f60;
	mul.f32 	%f68, %f67, %f59;
	selp.f32 	%f75, %f57, %f68, %p12;
	and.pred  	%p13, %p9, %p10;
	@%p13 bra 	$L__BB0_8;
	add.f32 	%f69, %f2, %f2;
	mov.b32 	%r33, %f69;
	and.b32  	%r34, %r33, 2147483647;
	mov.b32 	%f75, %r34;
$L__BB0_8:
	add.f32 	%f76, %f76, %f75;
	add.s32 	%r37, %r37, 1;
	setp.ne.s32 	%p14, %r37, 0;
	add.s64 	%rd20, %rd20, 4;
	add.s32 	%r36, %r36, 1;
	@%p14 bra 	$L__BB0_3;
$L__BB0_9:
	cvta.to.global.u64 	%rd14, %rd9;
	mul.wide.s32 	%rd15, %r1, 4;
	add.s64 	%rd5, %rd14, %rd15;
	ld.global.u32 	%r38, [%rd5];
$L__BB0_10:
	mov.b32 	%f71, %r38;
	min.f32 	%f72, %f76, %f71;
	mov.b32 	%r35, %f72;
	atom.relaxed.global.cas.b32 	%r11, [%rd5], %r38, %r35;
	setp.ne.s32 	%p15, %r38, %r11;
	mov.u32 	%r38, %r11;
	@%p15 bra 	$L__BB0_10;
	bar.sync 	0;
	ld.global.f32 	%f73, [%rd5];
	setp.neu.f32 	%p16, %f73, %f76;
	@%p16 bra 	$L__BB0_13;
	cvt.u64.u32 	%rd16, %r22;
	cvta.to.global.u64 	%rd17, %rd8;
	mul.wide.s32 	%rd18, %r1, 8;
	add.s64 	%rd19, %rd17, %rd18;
	st.global.u64 	[%rd19], %rd16;
$L__BB0_13:
	ret;

}


// ===== COMPILED SASS (sm_100) =====

	.target	sm_100

	.elftype	@"ET_EXEC"


//--------------------- .note.nv.tkinfo           --------------------------
	.section	.note.nv.tkinfo,"",@"SHT_NOTE"
	.sectionflags	@"SHF_NOTE_NV_TKINFO"
	.tkinfo
        /*0018*/ 	.word	0x00000002
        /*0030*/ 	.string	""
        /*0030*/ 	.string	"ptxas"
        /*0030*/ 	.string	"Cuda compilation tools, release 13.0, V13.0.88"
        /*0030*/ 	.string	"Build cuda_13.0.r13.0/compiler.36424714_0"
        /*0030*/ 	.string	"-arch sm_100 -m 64 "



//--------------------- .note.nv.cuinfo           --------------------------
	.section	.note.nv.cuinfo,"",@"SHT_NOTE"
	.sectionflags	@"SHF_NOTE_NV_CUINFO"
        /*0018*/ 	.short	0x0002
        /*001a*/ 	.short	0x0064
        /*001c*/ 	.short	0x0082
	.zero		2


//--------------------- .nv.info                  --------------------------
	.section	.nv.info,"",@"SHT_CUDA_INFO"
	.align	4


	//----- nvinfo : EIATTR_REGCOUNT
	.align		4
        /*0000*/ 	.byte	0x04, 0x2f
        /*0002*/ 	.short	(.L_1 - .L_0)
	.align		4
.L_0:
        /*0004*/ 	.word	index@(_Z27nearest_neighbor_gpu_kerneliiiPKfS0_PlPf)
        /*0008*/ 	.word	0x00000016


	//----- nvinfo : EIATTR_FRAME_SIZE
	.align		4
.L_1:
        /*000c*/ 	.byte	0x04, 0x11
        /*000e*/ 	.short	(.L_3 - .L_2)
	.align		4
.L_2:
        /*0010*/ 	.word	index@(_Z27nearest_neighbor_gpu_kerneliiiPKfS0_PlPf)
        /*0014*/ 	.word	0x00000000


	//----- nvinfo : EIATTR_MIN_STACK_SIZE
	.align		4
.L_3:
        /*0018*/ 	.byte	0x04, 0x12
        /*001a*/ 	.short	(.L_5 - .L_4)
	.align		4
.L_4:
        /*001c*/ 	.word	index@(_Z27nearest_neighbor_gpu_kerneliiiPKfS0_PlPf)
        /*0020*/ 	.word	0x00000000
.L_5:


//--------------------- .nv.compat                --------------------------
	.section	.nv.compat,"",@"SHT_CUDA_COMPAT_INFO"
	.align	4
        /*0000*/ 	.byte	0x02, 0x09, 0x00, 0x00, 0x02, 0x02, 0x01, 0x00, 0x02, 0x05, 0x05, 0x00, 0x03, 0x07, 0x01, 0x01
        /*0010*/ 	.byte	0x02, 0x03, 0x00, 0x00, 0x02, 0x06, 0x01, 0x00, 0x04, 0x0b, 0x08, 0x00, 0x01, 0x00, 0x00, 0x00
        /*0020*/ 	.byte	0x00, 0x00, 0x00, 0x00


//--------------------- .nv.info._Z27nearest_neighbor_gpu_kerneliiiPKfS0_PlPf --------------------------
	.section	.nv.info._Z27nearest_neighbor_gpu_kerneliiiPKfS0_PlPf,"",@"SHT_CUDA_INFO"
	.sectionflags	@""
	.align	4


	//----- nvinfo : EIATTR_CUDA_API_VERSION
	.align		4
        /*0000*/ 	.byte	0x04, 0x37
        /*0002*/ 	.short	(.L_7 - .L_6)
.L_6:
        /*0004*/ 	.word	0x00000082


	//----- nvinfo : EIATTR_KPARAM_INFO
	.align		4
.L_7:
        /*0008*/ 	.byte	0x04, 0x17
        /*000a*/ 	.short	(.L_9 - .L_8)
.L_8:
        /*000c*/ 	.word	0x00000000
        /*0010*/ 	.short	0x0006
        /*0012*/ 	.short	0x0028
        /*0014*/ 	.byte	0x00, 0xf5, 0x21, 0x00


	//----- nvinfo : EIATTR_KPARAM_INFO
	.align		4
.L_9:
        /*0018*/ 	.byte	0x04, 0x17
        /*001a*/ 	.short	(.L_11 - .L_10)
.L_10:
        /*001c*/ 	.word	0x00000000
        /*0020*/ 	.short	0x0005
        /*0022*/ 	.short	0x0020
        /*0024*/ 	.byte	0x00, 0xf5, 0x21, 0x00


	//----- nvinfo : EIATTR_KPARAM_INFO
	.align		4
.L_11:
        /*0028*/ 	.byte	0x04, 0x17
        /*002a*/ 	.short	(.L_13 - .L_12)
.L_12:
        /*002c*/ 	.word	0x00000000
        /*0030*/ 	.short	0x0004
        /*0032*/ 	.short	0x0018
        /*0034*/ 	.byte	0x00, 0xf5, 0x21, 0x00


	//----- nvinfo : EIATTR_KPARAM_INFO
	.align		4
.L_13:
        /*0038*/ 	.byte	0x04, 0x17
        /*003a*/ 	.short	(.L_15 - .L_14)
.L_14:
        /*003c*/ 	.word	0x00000000
        /*0040*/ 	.short	0x0003
        /*0042*/ 	.short	0x0010
        /*0044*/ 	.byte	0x00, 0xf5, 0x21, 0x00


	//----- nvinfo : EIATTR_KPARAM_INFO
	.align		4
.L_15:
        /*0048*/ 	.byte	0x04, 0x17
        /*004a*/ 	.short	(.L_17 - .L_16)
.L_16:
        /*004c*/ 	.word	0x00000000
        /*0050*/ 	.short	0x0002
        /*0052*/ 	.short	0x0008
        /*0054*/ 	.byte	0x00, 0xf0, 0x11, 0x00


	//----- nvinfo : EIATTR_KPARAM_INFO
	.align		4
.L_17:
        /*0058*/ 	.byte	0x04, 0x17
        /*005a*/ 	.short	(.L_19 - .L_18)
.L_18:
        /*005c*/ 	.word	0x00000000
        /*0060*/ 	.short	0x0001
        /*0062*/ 	.short	0x0004
        /*0064*/ 	.byte	0x00, 0xf0, 0x11, 0x00


	//----- nvinfo : EIATTR_KPARAM_INFO
	.align		4
.L_19:
        /*0068*/ 	.byte	0x04, 0x17
        /*006a*/ 	.short	(.L_21 - .L_20)
.L_20:
        /*006c*/ 	.word	0x00000000
        /*0070*/ 	.short	0x0000
        /*0072*/ 	.short	0x0000
        /*0074*/ 	.byte	0x00, 0xf0, 0x11, 0x00


	//----- nvinfo : EIATTR_SPARSE_MMA_MASK
	.align		4
.L_21:
        /*0078*/ 	.byte	0x03, 0x50
        /*007a*/ 	.short	0x0000


	//----- nvinfo : EIATTR_MAXREG_COUNT
	.align		4
        /*007c*/ 	.byte	0x03, 0x1b
        /*007e*/ 	.short	0x00ff


	//----- nvinfo : EIATTR_NUM_BARRIERS
	.align		4
        /*0080*/ 	.byte	0x02, 0x4c
        /*0082*/ 	.byte	0x01
	.zero		1


	//----- nvinfo : EIATTR_MERCURY_ISA_VERSION
	.align		4
        /*0084*/ 	.byte	0x03, 0x5f
        /*0086*/ 	.short	0x0101


	//----- nvinfo : EIATTR_VRC_CTA_INIT_COUNT
	.align		4
        /*0088*/ 	.byte	0x02, 0x4a
	.zero		1
	.zero		1


	//----- nvinfo : EIATTR_EXIT_INSTR_OFFSETS
	.align		4
        /*008c*/ 	.byte	0x04, 0x1c
        /*008e*/ 	.short	(.L_23 - .L_22)


	//   ....[0]....
.L_22:
        /*0090*/ 	.word	0x000000c0


	//   ....[1]....
        /*0094*/ 	.word	0x00000790


	//   ....[2]....
        /*0098*/ 	.word	0x000007e0


	//----- nvinfo : EIATTR_CRS_STACK_SIZE
	.align		4
.L_23:
        /*009c*/ 	.byte	0x04, 0x1e
        /*009e*/ 	.short	(.L_25 - .L_24)
.L_24:
        /*00a0*/ 	.word	0x00000000


	//----- nvinfo : EIATTR_CBANK_PARAM_SIZE
	.align		4
.L_25:
        /*00a4*/ 	.byte	0x03, 0x19
        /*00a6*/ 	.short	0x0030


	//----- nvinfo : EIATTR_PARAM_CBANK
	.align		4
        /*00a8*/ 	.byte	0x04, 0x0a
        /*00aa*/ 	.short	(.L_27 - .L_26)
	.align		4
.L_26:
        /*00ac*/ 	.word	index@(.nv.constant0._Z27nearest_neighbor_gpu_kerneliiiPKfS0_PlPf)
        /*00b0*/ 	.short	0x0380
        /*00b2*/ 	.short	0x0030


	//----- nvinfo : EIATTR_SW_WAR
	.align		4
.L_27:
        /*00b4*/ 	.byte	0x04, 0x36
        /*00b6*/ 	.short	(.L_29 - .L_28)
.L_28:
        /*00b8*/ 	.word	0x00000008
.L_29:


//--------------------- .nv.callgraph             --------------------------
	.section	.nv.callgraph,"",@"SHT_CUDA_CALLGRAPH"
	.align	4
	.sectionentsize	8
	.align		4
        /*0000*/ 	.word	0x00000000
	.align		4
        /*0004*/ 	.word	0xffffffff
	.align		4
        /*0008*/ 	.word	0x00000000
	.align		4
        /*000c*/ 	.word	0xfffffffe
	.align		4
        /*0010*/ 	.word	0x00000000
	.align		4
        /*0014*/ 	.word	0xfffffffd
	.align		4
        /*0018*/ 	.word	0x00000000
	.align		4
        /*001c*/ 	.word	0xfffffffc


//--------------------- .text._Z27nearest_neighbor_gpu_kerneliiiPKfS0_PlPf --------------------------
	.section	.text._Z27nearest_neighbor_gpu_kerneliiiPKfS0_PlPf,"ax",@progbits
	.align	128
        .global         _Z27nearest_neighbor_gpu_kerneliiiPKfS0_PlPf
        .type           _Z27nearest_neighbor_gpu_kerneliiiPKfS0_PlPf,@function
        .size           _Z27nearest_neighbor_gpu_kerneliiiPKfS0_PlPf,(.L_x_6 - _Z27nearest_neighbor_gpu_kerneliiiPKfS0_PlPf)
        .other          _Z27nearest_neighbor_gpu_kerneliiiPKfS0_PlPf,@"STO_CUDA_ENTRY STV_DEFAULT"
_Z27nearest_neighbor_gpu_kerneliiiPKfS0_PlPf:
.text._Z27nearest_neighbor_gpu_kerneliiiPKfS0_PlPf:
[----:B------:R-:W-:Y:S01]  /*0000*/  LDC R1, c[0x0][0x37c] ;  /* 0x0000df00ff017b82 */ /* 0x000fe20000000800 */
[----:B------:R-:W0:Y:S07]  /*0010*/  S2R R5, SR_TID.Y ;  /* 0x0000000000057919 */ /* 0x000e2e0000002200 */
[----:B------:R-:W1:Y:S01]  /*0020*/  LDC R0, c[0x0][0x360] ;  /* 0x0000d800ff007b82 */ /* 0x000e620000000800 */
[----:B------:R-:W2:Y:S01]  /*0030*/  LDCU.64 UR6, c[0x0][0x380] ;  /* 0x00007000ff0677ac */ /* 0x000ea20008000a00 */
[----:B------:R-:W1:Y:S06]  /*0040*/  S2R R3, SR_TID.X ;  /* 0x0000000000037919 */ /* 0x000e6c0000002100 */
[----:B------:R-:W0:Y:S08]  /*0050*/  S2UR UR5, SR_CTAID.Y ;  /* 0x00000000000579c3 */ /* 0x000e300000002600 */
[----:B------:R-:W0:Y:S08]  /*0060*/  LDC R2, c[0x0][0x364] ;  /* 0x0000d900ff027b82 */ /* 0x000e300000000800 */
[----:B------:R-:W1:Y:S01]  /*0070*/  S2UR UR4, SR_CTAID.X ;  /* 0x00000000000479c3 */ /* 0x000e620000002500 */
[----:B0-----:R-:W-:-:S05]  /*0080*/  IMAD R2, R2, UR5, R5 ;  /* 0x0000000502027c24 */ /* 0x001fca000f8e0205 */
[----:B--2---:R-:W-:Y:S01]  /*0090*/  ISETP.GE.AND P0, PT, R2, UR7, PT ;  /* 0x0000000702007c0c */ /* 0x004fe2000bf06270 */
[----:B-1----:R-:W-:-:S05]  /*00a0*/  IMAD R0, R0, UR4, R3 ;  /* 0x0000000400007c24 */ /* 0x002fca000f8e0203 */
[----:B------:R-:W-:-:S13]  /*00b0*/  ISETP.GE.OR P0, PT, R0, UR6, P0 ;  /* 0x0000000600007c0c */ /* 0x000fda0008706670 */
[----:B------:R-:W-:Y:S05]  /*00c0*/  @P0 EXIT ;  /* 0x000000000000094d */ /* 0x000fea0003800000 */
[----:B------:R-:W0:Y:S01]  /*00d0*/  LDCU UR5, c[0x0][0x388] ;  /* 0x00007100ff0577ac */ /* 0x000e220008000800 */
[----:B------:R-:W-:Y:S01]  /*00e0*/  HFMA2 R7, -RZ, RZ, 0, 0 ;  /* 0x00000000ff077431 */ /* 0x000fe200000001ff */
[----:B------:R-:W1:Y:S01]  /*00f0*/  LDCU.64 UR6, c[0x0][0x358] ;  /* 0x00006b00ff0677ac */ /* 0x000e620008000a00 */
[----:B0-----:R-:W-:-:S09]  /*0100*/  UISETP.GE.AND UP0, UPT, UR5, 0x1, UPT ;  /* 0x000000010500788c */ /* 0x001fd2000bf06270 */
[----:B-1----:R-:W-:Y:S05]  /*0110*/  BRA.U !UP0, `(.L_x_0) ;  /* 0x0000000508687547 */ /* 0x002fea000b800000 */
[----:B------:R-:W0:Y:S01]  /*0120*/  LDC.64 R6, c[0x0][0x398] ;  /* 0x0000e600ff067b82 */ /* 0x000e220000000a00 */
[----:B------:R-:W-:Y:S01]  /*0130*/  IMAD R9, R2, UR5, RZ ;  /* 0x0000000502097c24 */ /* 0x000fe2000f8e02ff */
[----:B------:R-:W-:Y:S02]  /*0140*/  UIADD3 UR4, UPT, UPT, -UR5, URZ, URZ ;  /* 0x000000ff05047290 */ /* 0x000fe4000fffe1ff */
[----:B------:R-:W-:-:S04]  /*0150*/  IMAD R11, R0, UR5, RZ ;  /* 0x00000005000b7c24 */ /* 0x000fc8000f8e02ff */
[----:B------:R-:W1:Y:S01]  /*0160*/  LDC.64 R4, c[0x0][0x390] ;  /* 0x0000e400ff047b82 */ /* 0x000e620000000a00 */
[----:B0-----:R-:W-:-:S05]  /*0170*/  IMAD.WIDE.U32 R6, R9, 0x4, R6 ;  /* 0x0000000409067825 */ /* 0x001fca00078e0006 */
[----:B------:R-:W-:Y:S02]  /*0180*/  MOV R9, R7 ;  /* 0x0000000700097202 */ /* 0x000fe40000000f00 */
[----:B------:R-:W-:-:S07]  /*0190*/  MOV R7, RZ ;  /* 0x000000ff00077202 */ /* 0x000fce0000000f00 */
.L_x_3:
[----:B-1----:R-:W-:Y:S01]  /*01a0*/  IMAD.WIDE R12, R11, 0x4, R4 ;  /* 0x000000040b0c7825 */ /* 0x002fe200078e0204 */
[----:B------:R-:W-:-:S05]  /*01b0*/  MOV R8, R6 ;  /* 0x0000000600087202 */ /* 0x000fca0000000f00 */
[----:B------:R-:W2:Y:S04]  /*01c0*/  LDG.E.CONSTANT R12, desc[UR6][R12.64] ;  /* 0x000000060c0c7981 */ /* 0x000ea8000c1e9900 */
[----:B------:R-:W2:Y:S01]  /*01d0*/  LDG.E.CONSTANT R15, desc[UR6][R8.64] ;  /* 0x00000006080f7981 */ /* 0x000ea2000c1e9900 */
[----:B------:R-:W-:Y:S01]  /*01e0*/  UIADD3 UR4, UPT, UPT, UR4, 0x1, URZ ;  /* 0x0000000104047890 */ /* 0x000fe2000fffe0ff */
[----:B------:R-:W-:Y:S01]  /*01f0*/  BSSY.RECONVERGENT B0, `(.L_x_1) ;  /* 0x0000049000007945 */ /* 0x000fe20003800200 */
[----:B------:R-:W-:Y:S01]  /*0200*/  HFMA2 R10, -RZ, RZ, 1.875, 0 ;  /* 0x3f800000ff0a7431 */ /* 0x000fe200000001ff */
[----:B------:R-:W-:Y:S01]  /*0210*/  IADD3 R6, P1, PT, R6, 0x4, RZ ;  /* 0x0000000406067810 */ /* 0x000fe20007f3e0ff */
[----:B------:R-:W-:Y:S01]  /*0220*/  UISETP.NE.AND UP0, UPT, UR4, URZ, UPT ;  /* 0x000000ff0400728c */ /* 0x000fe2000bf05270 */
[----:B------:R-:W-:Y:S01]  /*0230*/  IADD3 R11, PT, PT, R11, 0x1, RZ ;  /* 0x000000010b0b7810 */ /* 0x000fe20007ffe0ff */
[----:B--2---:R-:W-:-:S05]  /*0240*/  FADD R8, R12, -R15 ;  /* 0x8000000f0c087221 */ /* 0x004fca0000000000 */
[----:B------:R-:W-:-:S13]  /*0250*/  FSETP.NEU.AND P0, PT, R8, 1, PT ;  /* 0x3f8000000800780b */ /* 0x000fda0003f0d000 */
[----:B------:R-:W-:Y:S05]  /*0260*/  @!P0 BRA `(.L_x_2) ;  /* 0x0000000400048947 */ /* 0x000fea0003800000 */
[----:B------:R-:W-:-:S13]  /*0270*/  FSETP.NAN.AND P0, PT, |R8|, |R8|, PT ;  /* 0x400000080800720b */ /* 0x000fda0003f08200 */
[----:B------:R-:W-:Y:S01]  /*0280*/  @P0 FADD R10, R8, 2 ;  /* 0x40000000080a0421 */ /* 0x000fe20000000000 */
[----:B------:R-:W-:Y:S06]  /*0290*/  @P0 BRA `(.L_x_2) ;  /* 0x0000000000f80947 */ /* 0x000fec0003800000 */
[C---:B------:R-:W-:Y:S01]  /*02a0*/  FMUL R13, |R8|.reuse, 16777216 ;  /* 0x4b800000080d7820 */ /* 0x040fe20000400200 */
[----:B------:R-:W-:Y:S02]  /*02b0*/  FSETP.GEU.AND P0, PT, |R8|, 1.175494350822287508e-38, PT ;  /* 0x008000000800780b */ /* 0x000fe40003f0e200 */
[----:B------:R-:W-:Y:S02]  /*02c0*/  MOV R19, 0x3a2c32e4 ;  /* 0x3a2c32e400137802 */ /* 0x000fe40000000f00 */
[----:B------:R-:W-:-:S04]  /*02d0*/  FSEL R13, R13, |R8|, !P0 ;  /* 0x400000080d0d7208 */ /* 0x000fc80004000000 */
[----:B------:R-:W-:-:S04]  /*02e0*/  IADD3 R10, PT, PT, R13, -0x3f3504f3, RZ ;  /* 0xc0cafb0d0d0a7810 */ /* 0x000fc80007ffe0ff */
[----:B------:R-:W-:-:S04]  /*02f0*/  LOP3.LUT R10, R10, 0xff800000, RZ, 0xc0, !PT ;  /* 0xff8000000a0a7812 */ /* 0x000fc800078ec0ff */
[-C--:B------:R-:W-:Y:S02]  /*0300*/  IADD3 R13, PT, PT, R13, -R10.reuse, RZ ;  /* 0x8000000a0d0d7210 */ /* 0x080fe40007ffe0ff */
[----:B------:R-:W-:-:S03]  /*0310*/  I2FP.F32.S32 R12, R10 ;  /* 0x0000000a000c7245 */ /* 0x000fc60000201400 */
[C---:B------:R-:W-:Y:S01]  /*0320*/  FADD R14, R13.reuse, 1 ;  /* 0x3f8000000d0e7421 */ /* 0x040fe20000000000 */
[----:B------:R-:W-:Y:S01]  /*0330*/  FADD R15, R13, -1 ;  /* 0xbf8000000d0f7421 */ /* 0x000fe20000000000 */
[----:B------:R-:W-:Y:S02]  /*0340*/  FSEL R13, RZ, -24, P0 ;  /* 0xc1c00000ff0d7808 */ /* 0x000fe40000000000 */
[----:B------:R-:W-:Y:S01]  /*0350*/  FSETP.NEU.AND P0, PT, |R8|, +INF , PT ;  /* 0x7f8000000800780b */ /* 0x000fe20003f0d200 */
[----:B------:R-:W-:Y:S01]  /*0360*/  FADD R17, R15, R15 ;  /* 0x0000000f0f117221 */ /* 0x000fe20000000000 */
[----:B------:R-:W0:Y:S01]  /*0370*/  MUFU.RCP R14, R14 ;  /* 0x0000000e000e7308 */ /* 0x000e220000001000 */
[----:B------:R-:W-:Y:S01]  /*0380*/  FFMA R13, R12, 1.1920928955078125e-07, R13 ;  /* 0x340000000c0d7823 */ /* 0x000fe2000000000d */
[----:B------:R-:W-:-:S13]  /*0390*/  FSETP.NEU.AND P0, PT, R8, RZ, P0 ;  /* 0x000000ff0800720b */ /* 0x000fda000070d000 */
[----:B------:R-:W-:Y:S01]  /*03a0*/  @!P0 FADD R8, R8, R8 ;  /* 0x0000000808088221 */ /* 0x000fe20000000000 */
[----:B0-----:R-:W-:-:S04]  /*03b0*/  FMUL R10, R14, R17 ;  /* 0x000000110e0a7220 */ /* 0x001fc80000400000 */
[----:B------:R-:W-:Y:S01]  /*03c0*/  FADD R17, R15, -R10 ;  /* 0x8000000a0f117221 */ /* 0x000fe20000000000 */
[CC--:B------:R-:W-:Y:S01]  /*03d0*/  FMUL R16, R10.reuse, R10.reuse ;  /* 0x0000000a0a107220 */ /* 0x0c0fe20000400000 */
[----:B------:R-:W-:Y:S02]  /*03e0*/  FFMA R12, R10, 1.4426950216293334961, R13 ;  /* 0x3fb8aa3b0a0c7823 */ /* 0x000fe4000000000d */
[----:B------:R-:W-:Y:S01]  /*03f0*/  FADD R18, R17, R17 ;  /* 0x0000001111127221 */ /* 0x000fe20000000000 */
[C---:B------:R-:W-:Y:S01]  /*0400*/  FFMA R17, R16.reuse, R19, 0.0032181653659790754318 ;  /* 0x3b52e7db10117423 */ /* 0x040fe20000000013 */
[----:B------:R-:W-:Y:S02]  /*0410*/  FADD R13, R13, -R12 ;  /* 0x8000000c0d0d7221 */ /* 0x000fe40000000000 */
[----:B------:R-:W-:Y:S01]  /*0420*/  FFMA R15, R15, -R10, R18 ;  /* 0x8000000a0f0f7223 */ /* 0x000fe20000000012 */
[----:B------:R-:W-:Y:S01]  /*0430*/  FFMA R17, R16, R17, 0.018033718690276145935 ;  /* 0x3c93bb7310117423 */ /* 0x000fe20000000011 */
[----:B------:R-:W-:-:S02]  /*0440*/  FFMA R18, R10, 1.4426950216293334961, R13 ;  /* 0x3fb8aa3b0a127823 */ /* 0x000fc4000000000d */
[----:B------:R-:W-:Y:S01]  /*0450*/  FMUL R15, R14, R15 ;  /* 0x0000000f0e0f7220 */ /* 0x000fe20000400000 */
[----:B------:R-:W-:-:S03]  /*0460*/  FFMA R17, R16, R17, 0.12022458761930465698 ;  /* 0x3df6384f10117423 */ /* 0x000fc60000000011 */
[----:B------:R-:W-:Y:S01]  /*0470*/  FFMA R13, R15, 1.4426950216293334961, R18 ;  /* 0x3fb8aa3b0f0d7823 */ /* 0x000fe20000000012 */
[----:B------:R-:W-:-:S03]  /*0480*/  FMUL R17, R16, R17 ;  /* 0x0000001110117220 */ /* 0x000fc60000400000 */
[----:B------:R-:W-:Y:S01]  /*0490*/  FFMA R16, R10, 1.9251366722983220825e-08, R13 ;  /* 0x32a55e340a107823 */ /* 0x000fe2000000000d */
[----:B------:R-:W-:-:S04]  /*04a0*/  FMUL R14, R17, 3 ;  /* 0x40400000110e7820 */ /* 0x000fc80000400000 */
[----:B------:R-:W-:-:S04]  /*04b0*/  FFMA R14, R15, R14, R16 ;  /* 0x0000000e0f0e7223 */ /* 0x000fc80000000010 */
[----:B------:R-:W-:-:S04]  /*04c0*/  FFMA R17, R10, R17, R14 ;  /* 0x000000110a117223 */ /* 0x000fc8000000000e */
[----:B------:R-:W-:-:S04]  /*04d0*/  FADD R13, R12, R17 ;  /* 0x000000110c0d7221 */ /* 0x000fc80000000000 */
[----:B------:R-:W-:Y:S01]  /*04e0*/  FMUL R10, R13, 2 ;  /* 0x400000000d0a7820 */ /* 0x000fe20000400000 */
[----:B------:R-:W-:-:S03]  /*04f0*/  FADD R12, -R12, R13 ;  /* 0x0000000d0c0c7221 */ /* 0x000fc60000000100 */
[----:B------:R-:W0:Y:S01]  /*0500*/  FRND R15, R10 ;  /* 0x0000000a000f7307 */ /* 0x000e220000201000 */
[----:B------:R-:W-:Y:S01]  /*0510*/  FADD R12, R17, -R12 ;  /* 0x8000000c110c7221 */ /* 0x000fe20000000000 */
[----:B------:R-:W-:Y:S01]  /*0520*/  FFMA R13, R13, 2, -R10 ;  /* 0x400000000d0d7823 */ /* 0x000fe2000000080a */
[----:B------:R-:W-:Y:S01]  /*0530*/  HFMA2 R17, -RZ, RZ, 0.64013671875, -15.109375 ;  /* 0x391fcb8eff117431 */ /* 0x000fe200000001ff */
[----:B------:R-:W-:Y:S02]  /*0540*/  FSETP.GT.AND P3, PT, |R10|, 152, PT ;  /* 0x431800000a00780b */ /* 0x000fe40003f64200 */
[----:B------:R-:W-:Y:S02]  /*0550*/  FFMA R13, R12, 2, R13 ;  /* 0x400000000c0d7823 */ /* 0x000fe4000000000d */
[----:B------:R-:W1:Y:S01]  /*0560*/  F2I.NTZ R14, R10 ;  /* 0x0000000a000e7305 */ /* 0x000e620000203100 */
[----:B0-----:R-:W-:Y:S01]  /*0570*/  FADD R12, R10, -R15 ;  /* 0x8000000f0a0c7221 */ /* 0x001fe20000000000 */
[----:B------:R-:W-:-:S03]  /*0580*/  FSETP.GT.AND P2, PT, R15, RZ, PT ;  /* 0x000000ff0f00720b */ /* 0x000fc60003f44000 */
[----:B------:R-:W-:-:S04]  /*0590*/  FADD R12, R12, R13 ;  /* 0x0000000d0c0c7221 */ /* 0x000fc80000000000 */
[----:B------:R-:W-:-:S04]  /*05a0*/  FFMA R13, R12, R17, 0.0013391353422775864601 ;  /* 0x3aaf85ed0c0d7423 */ /* 0x000fc80000000011 */
[----:B------:R-:W-:-:S04]  /*05b0*/  FFMA R13, R12, R13, 0.0096188392490148544312 ;  /* 0x3c1d98560c0d7423 */ /* 0x000fc8000000000d */
[----:B------:R-:W-:-:S04]  /*05c0*/  FFMA R13, R12, R13, 0.055503588169813156128 ;  /* 0x3d6357bb0c0d7423 */ /* 0x000fc8000000000d */
[----:B------:R-:W-:Y:S01]  /*05d0*/  FFMA R15, R12, R13, 0.24022644758224487305 ;  /* 0x3e75fdec0c0f7423 */ /* 0x000fe2000000000d */
[----:B------:R-:W-:Y:S02]  /*05e0*/  SEL R13, RZ, 0x83000000, P2 ;  /* 0x83000000ff0d7807 */ /* 0x000fe40001000000 */
[----:B------:R-:W-:Y:S01]  /*05f0*/  FSETP.GEU.AND P2, PT, R10, RZ, PT ;  /* 0x000000ff0a00720b */ /* 0x000fe20003f4e000 */
[----:B------:R-:W-:Y:S01]  /*0600*/  FFMA R17, R12, R15, 0.69314718246459960938 ;  /* 0x3f3172180c117423 */ /* 0x000fe2000000000f */
[----:B------:R-:W-:Y:S02]  /*0610*/  IADD3 R15, PT, PT, R13, 0x7f000000, RZ ;  /* 0x7f0000000d0f7810 */ /* 0x000fe40007ffe0ff */
[----:B-1----:R-:W-:Y:S01]  /*0620*/  LEA R14, R14, -R13, 0x17 ;  /* 0x8000000d0e0e7211 */ /* 0x002fe200078eb8ff */
[----:B------:R-:W-:Y:S01]  /*0630*/  FFMA R12, R12, R17, 1 ;  /* 0x3f8000000c0c7423 */ /* 0x000fe20000000011 */
[----:B------:R-:W-:-:S03]  /*0640*/  FSEL R10, RZ, +INF , !P2 ;  /* 0x7f800000ff0a7808 */ /* 0x000fc60005000000 */
[----:B------:R-:W-:-:S04]  /*0650*/  FMUL R15, R15, R12 ;  /* 0x0000000c0f0f7220 */ /* 0x000fc80000400000 */
[----:B------:R-:W-:Y:S01]  /*0660*/  @!P3 FMUL R10, R14, R15 ;  /* 0x0000000f0e0ab220 */ /* 0x000fe20000400000 */
[----:B------:R-:W-:-:S07]  /*0670*/  @!P0 LOP3.LUT R10, R8, 0x7fffffff, RZ, 0xc0, !PT ;  /* 0x7fffffff080a8812 */ /* 0x000fce00078ec0ff */
.L_x_2:
[----:B------:R-:W-:Y:S05]  /*0680*/  BSYNC.RECONVERGENT B0 ;  /* 0x0000000000007941 */ /* 0x000fea0003800200 */
.L_x_1:
[----:B------:R-:W-:Y:S01]  /*0690*/  IADD3.X R9, PT, PT, RZ, R9, RZ, P1, !PT ;  /* 0x00000009ff097210 */ /* 0x000fe20000ffe4ff */
[----:B------:R-:W-:Y:S01]  /*06a0*/  FADD R7, R10, R7 ;  /* 0x000000070a077221 */ /* 0x000fe20000000000 */
[----:B------:R-:W-:Y:S06]  /*06b0*/  BRA.U UP0, `(.L_x_3) ;  /* 0xfffffff900b87547 */ /* 0x000fec000b83ffff */
.L_x_0:
[----:B------:R-:W0:Y:S02]  /*06c0*/  LDC.64 R4, c[0x0][0x3a8] ;  /* 0x0000ea00ff047b82 */ /* 0x000e240000000a00 */
[----:B0-----:R-:W-:-:S05]  /*06d0*/  IMAD.WIDE R4, R0, 0x4, R4 ;  /* 0x0000000400047825 */ /* 0x001fca00078e0204 */
[----:B------:R0:W5:Y:S02]  /*06e0*/  LDG.E R8, desc[UR6][R4.64] ;  /* 0x0000000604087981 */ /* 0x000164000c1e1900 */
.L_x_4:
[C---:B-----5:R-:W-:Y:S01]  /*06f0*/  FMNMX R9, R8.reuse, R7, PT ;  /* 0x0000000708097209 */ /* 0x060fe20003800000 */
[----:B------:R-:W-:Y:S05]  /*0700*/  YIELD ;  /* 0x0000000000007946 */ /* 0x000fea0003800000 */
[----:B------:R-:W2:Y:S02]  /*0710*/  ATOMG.E.CAS.STRONG.GPU PT, R9, [R4], R8, R9 ;  /* 0x00000008040973a9 */ /* 0x000ea400001ee109 */
[-C--:B--2---:R-:W-:Y:S02]  /*0720*/  ISETP.NE.AND P0, PT, R8, R9.reuse, PT ;  /* 0x000000090800720c */ /* 0x084fe40003f05270 */
[----:B------:R-:W-:-:S11]  /*0730*/  MOV R8, R9 ;  /* 0x0000000900087202 */ /* 0x000fd60000000f00 */
[----:B------:R-:W-:Y:S05]  /*0740*/  @P0 BRA `(.L_x_4) ;  /* 0xfffffffc00e80947 */ /* 0x000fea000383ffff */
[----:B------:R-:W-:Y:S05]  /*0750*/  WARPSYNC.ALL ;  /* 0x0000000000007948 */ /* 0x000fea0003800000 */
[----:B------:R-:W-:Y:S06]  /*0760*/  BAR.SYNC.DEFER_BLOCKING 0x0 ;  /* 0x0000000000007b1d */ /* 0x000fec0000010000 */
[----:B0-----:R-:W2:Y:S02]  /*0770*/  LDG.E R4, desc[UR6][R4.64] ;  /* 0x0000000604047981 */ /* 0x001ea4000c1e1900 */
[----:B--2---:R-:W-:-:S13]  /*0780*/  FSETP.NEU.AND P0, PT, R4, R7, PT ;  /* 0x000000070400720b */ /* 0x004fda0003f0d000 */
[----:B------:R-:W-:Y:S05]  /*0790*/  @P0 EXIT ;  /* 0x000000000000094d */ /* 0x000fea0003800000 */
[----:B------:R-:W0:Y:S01]  /*07a0*/  LDC.64 R4, c[0x0][0x3a0] ;  /* 0x0000e800ff047b82 */ /* 0x000e220000000a00 */
[----:B------:R-:W-:Y:S02]  /*07b0*/  HFMA2 R3, -RZ, RZ, 0, 0 ;  /* 0x00000000ff037431 */ /* 0x000fe400000001ff */
[----:B0-----:R-:W-:-:S05]  /*07c0*/  IMAD.WIDE R4, R0, 0x8, R4 ;  /* 0x0000000800047825 */ /* 0x001fca00078e0204 */
[----:B------:R-:W-:Y:S01]  /*07d0*/  STG.E.64 desc[UR6][R4.64], R2 ;  /* 0x0000000204007986 */ /* 0x000fe2000c101b06 */
[----:B------:R-:W-:Y:S05]  /*07e0*/  EXIT ;  /* 0x000000000000794d */ /* 0x000fea0003800000 */
.L_x_5:
[----:B------:R-:W-:-:S00]  /*07f0*/  BRA `(.L_x_5) ;  /* 0xfffffffc00fc7947 */ /* 0x000fc0000383ffff */
[----:B------:R-:W-:-:S00]  /*0800*/  NOP ;  /* 0x0000000000007918 */ /* 0x000fc00000000000 */
[----:B------:R-:W-:-:S00]  /*0810*/  NOP ;  /* 0x0000000000007918 */ /* 0x000fc00000000000 */
[----:B------:R-:W-:-:S00]  /*0820*/  NOP ;  /* 0x0000000000007918 */ /* 0x000fc00000000000 */
[----:B------:R-:W-:-:S00]  /*0830*/  NOP ;  /* 0x0000000000007918 */ /* 0x000fc00000000000 */
[----:B------:R-:W-:-:S00]  /*0840*/  NOP ;  /* 0x0000000000007918 */ /* 0x000fc00000000000 */
[----:B------:R-:W-:-:S00]  /*0850*/  NOP ;  /* 0x0000000000007918 */ /* 0x000fc00000000000 */
[----:B------:R-:W-:-:S00]  /*0860*/  NOP ;  /* 0x0000000000007918 */ /* 0x000fc00000000000 */
[----:B------:R-:W-:-:S00]  /*0870*/  NOP ;  /* 0x0000000000007918 */ /* 0x000fc00000000000 */
.L_x_6:


//--------------------- .nv.shared.reserved.0     --------------------------
	.section	.nv.shared.reserved.0,"aw",@nobits
	.weak		__nv_reservedSMEM_offset_0_alias
	.size		__nv_reservedSMEM_offset_0_alias, 0, 64
	.other		__nv_reservedSMEM_offset_0_alias,@"STO_CUDA_RESERVED_SHARED STV_DEFAULT"
__nv_reservedSMEM_offset_0_alias:
	.zero		0
	.zero		64


//--------------------- .nv.constant0._Z27nearest_neighbor_gpu_kerneliiiPKfS0_PlPf --------------------------
	.section	.nv.constant0._Z27nearest_neighbor_gpu_kerneliiiPKfS0_PlPf,"a",@progbits
	.sectionflags	@""
	.align	4
.nv.constant0._Z27nearest_neighbor_gpu_kerneliiiPKfS0_PlPf:
	.zero		944


//--------------------- SYMBOLS --------------------------

	.type		.nv.reservedSmem.offset0,@object
	.size		.nv.reservedSmem.offset0,0x4
